//
// Generated by NVIDIA NVVM Compiler
//
// Compiler Build ID: CL-36424714
// Cuda compilation tools, release 13.0, V13.0.88
// Based on NVVM 20.0.0
//

.version 9.0
.target sm_100
.address_size 64

	// .globl	_Z8_stencilPfS_iii

.visible .entry _Z8_stencilPfS_iii(
	.param .u64 .ptr .align 1 _Z8_stencilPfS_iii_param_0,
	.param .u64 .ptr .align 1 _Z8_stencilPfS_iii_param_1,
	.param .u32 _Z8_stencilPfS_iii_param_2,
	.param .u32 _Z8_stencilPfS_iii_param_3,
	.param .u32 _Z8_stencilPfS_iii_param_4
)
{
	.reg .pred 	%p<10>;
	.reg .b32 	%r<36>;
	.reg .b32 	%f<15>;
	.reg .b64 	%rd<19>;

	ld.param.u64 	%rd3, [_Z8_stencilPfS_iii_param_0];
	ld.param.u64 	%rd4, [_Z8_stencilPfS_iii_param_1];
	ld.param.u32 	%r4, [_Z8_stencilPfS_iii_param_2];
	ld.param.u32 	%r7, [_Z8_stencilPfS_iii_param_3];
	ld.param.u32 	%r6, [_Z8_stencilPfS_iii_param_4];
	cvta.to.global.u64 	%rd1, %rd4;
	cvta.to.global.u64 	%rd2, %rd3;
	mov.u32 	%r8, %ctaid.z;
	mov.u32 	%r9, %ntid.z;
	mov.u32 	%r10, %tid.z;
	mad.lo.s32 	%r1, %r8, %r9, %r10;
	mov.u32 	%r11, %ctaid.y;
	mov.u32 	%r12, %ntid.y;
	mov.u32 	%r13, %tid.y;
	mad.lo.s32 	%r2, %r11, %r12, %r13;
	mov.u32 	%r14, %ctaid.x;
	mov.u32 	%r15, %ntid.x;
	mov.u32 	%r16, %tid.x;
	mad.lo.s32 	%r17, %r14, %r15, %r16;
	setp.lt.s32 	%p1, %r17, 1;
	add.s32 	%r18, %r7, -1;
	setp.ge.s32 	%p2, %r17, %r18;
	or.pred  	%p3, %p1, %p2;
	@%p3 bra 	$L__BB0_4;
	setp.eq.s32 	%p4, %r2, 0;
	add.s32 	%r19, %r4, -1;
	setp.ge.s32 	%p5, %r2, %r19;
	or.pred  	%p6, %p4, %p5;
	@%p6 bra 	$L__BB0_4;
	setp.eq.s32 	%p7, %r1, 0;
	add.s32 	%r20, %r6, -1;
	setp.ge.s32 	%p8, %r1, %r20;
	or.pred  	%p9, %p7, %p8;
	@%p9 bra 	$L__BB0_4;
	mul.lo.s32 	%r23, %r4, %r1;
	mul.lo.s32 	%r24, %r23, %r7;
	mul.lo.s32 	%r25, %r7, %r2;
	add.s32 	%r26, %r25, %r17;
	add.s32 	%r27, %r26, %r24;
	mul.wide.s32 	%rd8, %r27, 4;
	add.s64 	%rd9, %rd2, %rd8;
	ld.global.f32 	%f2, [%rd9];
	ld.global.f32 	%f3, [%rd9+-4];
	add.f32 	%f4, %f2, %f3;
	ld.global.f32 	%f5, [%rd9+4];
	add.f32 	%f6, %f4, %f5;
	sub.s32 	%r28, %r25, %r7;
	add.s32 	%r29, %r28, %r17;
	add.s32 	%r30, %r29, %r24;
	mul.wide.s32 	%rd10, %r30, 4;
	add.s64 	%rd11, %rd2, %rd10;
	ld.global.f32 	%f7, [%rd11];
	add.f32 	%f8, %f6, %f7;
	mul.wide.s32 	%rd12, %r7, 4;
	add.s64 	%rd13, %rd9, %rd12;
	ld.global.f32 	%f9, [%rd13];
	add.f32 	%f10, %f8, %f9;
	sub.s32 	%r31, %r23, %r4;
	mad.lo.s32 	%r32, %r31, %r7, %r26;
	mul.wide.s32 	%rd14, %r32, 4;
	add.s64 	%rd15, %rd2, %rd14;
	ld.global.f32 	%f11, [%rd15];
	add.f32 	%f12, %f10, %f11;
	shl.b32 	%r33, %r4, 1;
	add.s32 	%r34, %r31, %r33;
	mad.lo.s32 	%r35, %r34, %r7, %r26;
	mul.wide.s32 	%rd16, %r35, 4;
	add.s64 	%rd17, %rd2, %rd16;
	ld.global.f32 	%f13, [%rd17];
	add.f32 	%f14, %f12, %f13;
	add.s64 	%rd18, %rd1, %rd8;
	st.global.f32 	[%rd18], %f14;
	bra.uni 	$L__BB0_5;
$L__BB0_4:
	mad.lo.s32 	%r21, %r4, %r1, %r2;
	mad.lo.s32 	%r22, %r21, %r7, %r17;
	mul.wide.s32 	%rd5, %r22, 4;
	add.s64 	%rd6, %rd2, %rd5;
	ld.global.f32 	%f1, [%rd6];
	add.s64 	%rd7, %rd1, %rd5;
	st.global.f32 	[%rd7], %f1;
$L__BB0_5:
	ret;

}


// ===== COMPILED SASS (sm_100) =====

	.target	sm_100

	.elftype	@"ET_EXEC"


//--------------------- .note.nv.tkinfo           --------------------------
	.section	.note.nv.tkinfo,"",@"SHT_NOTE"
	.sectionflags	@"SHF_NOTE_NV_TKINFO"
	.tkinfo
        /*0018*/ 	.word	0x00000002
        /*0030*/ 	.string	""
        /*0030*/ 	.string	"ptxas"
        /*0030*/ 	.string	"Cuda compilation tools, release 13.0, V13.0.88"
        /*0030*/ 	.string	"Build cuda_13.0.r13.0/compiler.36424714_0"
        /*0030*/ 	.string	"-arch sm_100 -m 64 "



//--------------------- .note.nv.cuinfo           --------------------------
	.section	.note.nv.cuinfo,"",@"SHT_NOTE"
	.sectionflags	@"SHF_NOTE_NV_CUINFO"
        /*0018*/ 	.short	0x0002
        /*001a*/ 	.short	0x0064
        /*001c*/ 	.short	0x0082
	.zero		2


//--------------------- .nv.info                  --------------------------
	.section	.nv.info,"",@"SHT_CUDA_INFO"
	.align	4


	//----- nvinfo : EIATTR_REGCOUNT
	.align		4
        /*0000*/ 	.byte	0x04, 0x2f
        /*0002*/ 	.short	(.L_1 - .L_0)
	.align		4
.L_0:
        /*0004*/ 	.word	index@(_Z8_stencilPfS_iii)
        /*0008*/ 	.word	0x00000016


	//----- nvinfo : EIATTR_FRAME_SIZE
	.align		4
.L_1:
        /*000c*/ 	.byte	0x04, 0x11
        /*000e*/ 	.short	(.L_3 - .L_2)
	.align		4
.L_2:
        /*0010*/ 	.word	index@(_Z8_stencilPfS_iii)
        /*0014*/ 	.word	0x00000000


	//----- nvinfo : EIATTR_MIN_STACK_SIZE
	.align		4
.L_3:
        /*0018*/ 	.byte	0x04, 0x12
        /*001a*/ 	.short	(.L_5 - .L_4)
	.align		4
.L_4:
        /*001c*/ 	.word	index@(_Z8_stencilPfS_iii)
        /*0020*/ 	.word	0x00000000
.L_5:


//--------------------- .nv.compat                --------------------------
	.section	.nv.compat,"",@"SHT_CUDA_COMPAT_INFO"
	.align	4
        /*0000*/ 	.byte	0x02, 0x09, 0x00, 0x00, 0x02, 0x02, 0x01, 0x00, 0x02, 0x05, 0x05, 0x00, 0x03, 0x07, 0x01, 0x01
        /*0010*/ 	.byte	0x02, 0x03, 0x00, 0x00, 0x02, 0x06, 0x01, 0x00, 0x04, 0x0b, 0x08, 0x00, 0x09, 0x00, 0x00, 0x00
        /*0020*/ 	.byte	0x00, 0x00, 0x00, 0x00


//--------------------- .nv.info._Z8_stencilPfS_iii --------------------------
	.section	.nv.info._Z8_stencilPfS_iii,"",@"SHT_CUDA_INFO"
	.sectionflags	@""
	.align	4


	//----- nvinfo : EIATTR_CUDA_API_VERSION
	.align		4
        /*0000*/ 	.byte	0x04, 0x37
        /*0002*/ 	.short	(.L_7 - .L_6)
.L_6:
        /*0004*/ 	.word	0x00000082


	//----- nvinfo : EIATTR_KPARAM_INFO
	.align		4
.L_7:
        /*0008*/ 	.byte	0x04, 0x17
        /*000a*/ 	.short	(.L_9 - .L_8)
.L_8:
        /*000c*/ 	.word	0x00000000
        /*0010*/ 	.short	0x0004
        /*0012*/ 	.short	0x0018
        /*0014*/ 	.byte	0x00, 0xf0, 0x11, 0x00


	//----- nvinfo : EIATTR_KPARAM_INFO
	.align		4
.L_9:
        /*0018*/ 	.byte	0x04, 0x17
        /*001a*/ 	.short	(.L_11 - .L_10)
.L_10:
        /*001c*/ 	.word	0x00000000
        /*0020*/ 	.short	0x0003
        /*0022*/ 	.short	0x0014
        /*0024*/ 	.byte	0x00, 0xf0, 0x11, 0x00


	//----- nvinfo : EIATTR_KPARAM_INFO
	.align		4
.L_11:
        /*0028*/ 	.byte	0x04, 0x17
        /*002a*/ 	.short	(.L_13 - .L_12)
.L_12:
        /*002c*/ 	.word	0x00000000
        /*0030*/ 	.short	0x0002
        /*0032*/ 	.short	0x0010
        /*0034*/ 	.byte	0x00, 0xf0, 0x11, 0x00


	//----- nvinfo : EIATTR_KPARAM_INFO
	.align		4
.L_13:
        /*0038*/ 	.byte	0x04, 0x17
        /*003a*/ 	.short	(.L_15 - .L_14)
.L_14:
        /*003c*/ 	.word	0x00000000
        /*0040*/ 	.short	0x0001
        /*0042*/ 	.short	0x0008
        /*0044*/ 	.byte	0x00, 0xf5, 0x21, 0x00


	//----- nvinfo : EIATTR_KPARAM_INFO
	.align		4
.L_15:
        /*0048*/ 	.byte	0x04, 0x17
        /*004a*/ 	.short	(.L_17 - .L_16)
.L_16:
        /*004c*/ 	.word	0x00000000
        /*0050*/ 	.short	0x0000
        /*0052*/ 	.short	0x0000
        /*0054*/ 	.byte	0x00, 0xf5, 0x21, 0x00


	//----- nvinfo : EIATTR_SPARSE_MMA_MASK
	.align		4
.L_17:
        /*0058*/ 	.byte	0x03, 0x50
        /*005a*/ 	.short	0x0000


	//----- nvinfo : EIATTR_MAXREG_COUNT
	.align		4
        /*005c*/ 	.byte	0x03, 0x1b
        /*005e*/ 	.short	0x00ff


	//----- nvinfo : EIATTR_MERCURY_ISA_VERSION
	.align		4
        /*0060*/ 	.byte	0x03, 0x5f
        /*0062*/ 	.short	0x0101


	//----- nvinfo : EIATTR_VRC_CTA_INIT_COUNT
	.align		4
        /*0064*/ 	.byte	0x02, 0x4a
	.zero		1
	.zero		1


	//----- nvinfo : EIATTR_EXIT_INSTR_OFFSETS
	.align		4
        /*0068*/ 	.byte	0x04, 0x1c
        /*006a*/ 	.short	(.L_19 - .L_18)


	//   ....[0]....
.L_18:
        /*006c*/ 	.word	0x000003e0


	//   ....[1]....
        /*0070*/ 	.word	0x00000490


	//----- nvinfo : EIATTR_CRS_STACK_SIZE
	.align		4
.L_19:
        /*0074*/ 	.byte	0x04, 0x1e
        /*0076*/ 	.short	(.L_21 - .L_20)
.L_20:
        /*0078*/ 	.word	0x00000000


	//----- nvinfo : EIATTR_CBANK_PARAM_SIZE
	.align		4
.L_21:
        /*007c*/ 	.byte	0x03, 0x19
        /*007e*/ 	.short	0x001c


	//----- nvinfo : EIATTR_PARAM_CBANK
	.align		4
        /*0080*/ 	.byte	0x04, 0x0a
        /*0082*/ 	.short	(.L_23 - .L_22)
	.align		4
.L_22:
        /*0084*/ 	.word	index@(.nv.constant0._Z8_stencilPfS_iii)
        /*0088*/ 	.short	0x0380
        /*008a*/ 	.short	0x001c


	//----- nvinfo : EIATTR_SW_WAR
	.align		4
.L_23:
        /*008c*/ 	.byte	0x04, 0x36
        /*008e*/ 	.short	(.L_25 - .L_24)
.L_24:
        /*0090*/ 	.word	0x00000008
.L_25:


//--------------------- .nv.callgraph             --------------------------
	.section	.nv.callgraph,"",@"SHT_CUDA_CALLGRAPH"
	.align	4
	.sectionentsize	8
	.align		4
        /*0000*/ 	.word	0x00000000
	.align		4
        /*0004*/ 	.word	0xffffffff
	.align		4
        /*0008*/ 	.word	0x00000000
	.align		4
        /*000c*/ 	.word	0xfffffffe
	.align		4
        /*0010*/ 	.word	0x00000000
	.align		4
        /*0014*/ 	.word	0xfffffffd
	.align		4
        /*0018*/ 	.word	0x00000000
	.align		4
        /*001c*/ 	.word	0xfffffffc


//--------------------- .text._Z8_stencilPfS_iii  --------------------------
	.section	.text._Z8_stencilPfS_iii,"ax",@progbits
	.align	128
        .global         _Z8_stencilPfS_iii
        .type           _Z8_stencilPfS_iii,@function
        .size           _Z8_stencilPfS_iii,(.L_x_3 - _Z8_stencilPfS_iii)
        .other          _Z8_stencilPfS_iii,@"STO_CUDA_ENTRY STV_DEFAULT"
_Z8_stencilPfS_iii:
.text._Z8_stencilPfS_iii:
[----:B------:R-:W-:Y:S01]  /*0000*/  LDC R1, c[0x0][0x37c] ;  /* 0x0000df00ff017b82 */ /* 0x000fe20000000800 */
[----:B------:R-:W0:Y:S07]  /*0010*/  S2R R3, SR_TID.X ;  /* 0x0000000000037919 */ /* 0x000e2e0000002100 */
[----:B------:R-:W1:Y:S01]  /*0020*/  LDC R0, c[0x0][0x368] ;  /* 0x0000da00ff007b82 */ /* 0x000e620000000800 */
[----:B------:R-:W-:Y:S01]  /*0030*/  BSSY.RECONVERGENT B0, `(.L_x_0) ;  /* 0x000003c000007945 */ /* 0x000fe20003800200 */
[----:B------:R-:W1:Y:S01]  /*0040*/  S2R R5, SR_TID.Z ;  /* 0x0000000000057919 */ /* 0x000e620000002300 */
[----:B------:R-:W2:Y:S05]  /*0050*/  S2R R7, SR_TID.Y ;  /* 0x0000000000077919 */ /* 0x000eaa0000002200 */
[----:B------:R-:W2:Y:S08]  /*0060*/  LDC R4, c[0x0][0x364] ;  /* 0x0000d900ff047b82 */ /* 0x000eb00000000800 */
[----:B------:R-:W0:Y:S08]  /*0070*/  S2UR UR6, SR_CTAID.X ;  /* 0x00000000000679c3 */ /* 0x000e300000002500 */
[----:B------:R-:W0:Y:S08]  /*0080*/  LDC R6, c[0x0][0x360] ;  /* 0x0000d800ff067b82 */ /* 0x000e300000000800 */
[----:B------:R-:W3:Y:S08]  /*0090*/  LDC R11, c[0x0][0x394] ;  /* 0x0000e500ff0b7b82 */ /* 0x000ef00000000800 */
[----:B------:R-:W1:Y:S08]  /*00a0*/  S2UR UR4, SR_CTAID.Z ;  /* 0x00000000000479c3 */ /* 0x000e700000002700 */
[----:B------:R-:W2:Y:S01]  /*00b0*/  S2UR UR5, SR_CTAID.Y ;  /* 0x00000000000579c3 */ /* 0x000ea20000002600 */
[----:B0-----:R-:W-:Y:S01]  /*00c0*/  IMAD R6, R6, UR6, R3 ;  /* 0x0000000606067c24 */ /* 0x001fe2000f8e0203 */
[----:B------:R-:W0:Y:S01]  /*00d0*/  LDCU.64 UR6, c[0x0][0x358] ;  /* 0x00006b00ff0677ac */ /* 0x000e220008000a00 */
[----:B---3--:R-:W-:-:S04]  /*00e0*/  IADD3 R3, PT, PT, R11, -0x1, RZ ;  /* 0xffffffff0b037810 */ /* 0x008fc80007ffe0ff */
[----:B------:R-:W-:-:S04]  /*00f0*/  ISETP.GE.AND P0, PT, R6, R3, PT ;  /* 0x000000030600720c */ /* 0x000fc80003f06270 */
[----:B------:R-:W-:Y:S01]  /*0100*/  ISETP.LT.OR P0, PT, R6, 0x1, P0 ;  /* 0x000000010600780c */ /* 0x000fe20000701670 */
[----:B-1----:R-:W-:Y:S02]  /*0110*/  IMAD R0, R0, UR4, R5 ;  /* 0x0000000400007c24 */ /* 0x002fe4000f8e0205 */
[----:B--2---:R-:W-:-:S10]  /*0120*/  IMAD R4, R4, UR5, R7 ;  /* 0x0000000504047c24 */ /* 0x004fd4000f8e0207 */
[----:B0-----:R-:W-:Y:S05]  /*0130*/  @P0 BRA `(.L_x_1) ;  /* 0x0000000000ac0947 */ /* 0x001fea0003800000 */
[----:B------:R-:W0:Y:S01]  /*0140*/  LDC R15, c[0x0][0x390] ;  /* 0x0000e400ff0f7b82 */ /* 0x000e220000000800 */
[----:B------:R-:W1:Y:S02]  /*0150*/  LDCU UR4, c[0x0][0x398] ;  /* 0x00007300ff0477ac */ /* 0x000e640008000800 */
[----:B-1----:R-:W-:Y:S01]  /*0160*/  UIADD3 UR4, UPT, UPT, UR4, -0x1, URZ ;  /* 0xffffffff04047890 */ /* 0x002fe2000fffe0ff */
[----:B0-----:R-:W-:-:S05]  /*0170*/  IADD3 R3, PT, PT, R15, -0x1, RZ ;  /* 0xffffffff0f037810 */ /* 0x001fca0007ffe0ff */
[----:B------:R-:W-:Y:S02]  /*0180*/  ISETP.GE.AND P0, PT, R0, UR4, PT ;  /* 0x0000000400007c0c */ /* 0x000fe4000bf06270 */
[----:B------:R-:W-:Y:S02]  /*0190*/  ISETP.GE.AND P1, PT, R4, R3, PT ;  /* 0x000000030400720c */ /* 0x000fe40003f26270 */
[----:B------:R-:W-:Y:S02]  /*01a0*/  ISETP.EQ.OR P0, PT, R0, RZ, P0 ;  /* 0x000000ff0000720c */ /* 0x000fe40000702670 */
[----:B------:R-:W-:-:S04]  /*01b0*/  ISETP.EQ.OR P1, PT, R4, RZ, P1 ;  /* 0x000000ff0400720c */ /* 0x000fc80000f22670 */
[----:B------:R-:W-:-:S13]  /*01c0*/  PLOP3.LUT P0, PT, P1, P0, PT, 0xf8, 0x8f ;  /* 0x00000000008f781c */ /* 0x000fda0000f01f70 */
[----:B------:R-:W-:Y:S05]  /*01d0*/  @P0 BRA `(.L_x_1) ;  /* 0x0000000000840947 */ /* 0x000fea0003800000 */
[----:B------:R-:W0:Y:S01]  /*01e0*/  LDC.64 R2, c[0x0][0x380] ;  /* 0x0000e000ff027b82 */ /* 0x000e220000000a00 */
[----:B------:R-:W-:Y:S02]  /*01f0*/  IMAD R8, R0, R15, RZ ;  /* 0x0000000f00087224 */ /* 0x000fe400078e02ff */
[CC--:B------:R-:W-:Y:S02]  /*0200*/  IMAD R10, R4.reuse, R11.reuse, R6 ;  /* 0x0000000b040a7224 */ /* 0x0c0fe400078e0206 */
[-C--:B------:R-:W-:Y:S02]  /*0210*/  IMAD R7, R4, R11.reuse, -R11 ;  /* 0x0000000b04077224 */ /* 0x080fe400078e0a0b */
[----:B------:R-:W-:-:S03]  /*0220*/  IMAD R5, R8, R11, R10 ;  /* 0x0000000b08057224 */ /* 0x000fc600078e020a */
[----:B------:R-:W-:-:S05]  /*0230*/  IADD3 R0, PT, PT, R6, R7, RZ ;  /* 0x0000000706007210 */ /* 0x000fca0007ffe0ff */
[C---:B------:R-:W-:Y:S01]  /*0240*/  IMAD R13, R8.reuse, R11, R0 ;  /* 0x0000000b080d7224 */ /* 0x040fe200078e0200 */
[----:B------:R-:W-:Y:S01]  /*0250*/  IADD3 R8, PT, PT, R8, -R15, RZ ;  /* 0x8000000f08087210 */ /* 0x000fe20007ffe0ff */
[----:B0-----:R-:W-:-:S03]  /*0260*/  IMAD.WIDE R6, R5, 0x4, R2 ;  /* 0x0000000405067825 */ /* 0x001fc600078e0202 */
[----:B------:R-:W-:Y:S02]  /*0270*/  LEA R16, R15, R8, 0x1 ;  /* 0x000000080f107211 */ /* 0x000fe400078e08ff */
[----:B------:R-:W2:Y:S01]  /*0280*/  LDG.E R9, desc[UR6][R6.64] ;  /* 0x0000000606097981 */ /* 0x000ea2000c1e1900 */
[----:B------:R-:W-:-:S03]  /*0290*/  IMAD.WIDE R12, R13, 0x4, R2 ;  /* 0x000000040d0c7825 */ /* 0x000fc600078e0202 */
[----:B------:R-:W2:Y:S01]  /*02a0*/  LDG.E R0, desc[UR6][R6.64+-0x4] ;  /* 0xfffffc0606007981 */ /* 0x000ea2000c1e1900 */
[----:B------:R-:W-:-:S03]  /*02b0*/  IMAD R17, R8, R11, R10 ;  /* 0x0000000b08117224 */ /* 0x000fc600078e020a */
[----:B------:R0:W3:Y:S01]  /*02c0*/  LDG.E R4, desc[UR6][R6.64+0x4] ;  /* 0x0000040606047981 */ /* 0x0000e2000c1e1900 */
[----:B------:R-:W-:-:S03]  /*02d0*/  IMAD.WIDE R14, R11, 0x4, R6 ;  /* 0x000000040b0e7825 */ /* 0x000fc600078e0206 */
[----:B------:R-:W4:Y:S01]  /*02e0*/  LDG.E R13, desc[UR6][R12.64] ;  /* 0x000000060c0d7981 */ /* 0x000f22000c1e1900 */
[----:B------:R-:W-:Y:S02]  /*02f0*/  IMAD R19, R16, R11, R10 ;  /* 0x0000000b10137224 */ /* 0x000fe400078e020a */
[--C-:B------:R-:W-:Y:S01]  /*0300*/  IMAD.WIDE R10, R17, 0x4, R2.reuse ;  /* 0x00000004110a7825 */ /* 0x100fe200078e0202 */
[----:B------:R-:W5:Y:S01]  /*0310*/  LDG.E R15, desc[UR6][R14.64] ;  /* 0x000000060e0f7981 */ /* 0x000f62000c1e1900 */
[----:B0-----:R-:W0:Y:S02]  /*0320*/  LDC.64 R6, c[0x0][0x388] ;  /* 0x0000e200ff067b82 */ /* 0x001e240000000a00 */
[----:B------:R-:W-:Y:S02]  /*0330*/  IMAD.WIDE R2, R19, 0x4, R2 ;  /* 0x0000000413027825 */ /* 0x000fe400078e0202 */
[----:B------:R-:W5:Y:S04]  /*0340*/  LDG.E R11, desc[UR6][R10.64] ;  /* 0x000000060a0b7981 */ /* 0x000f68000c1e1900 */
[----:B------:R-:W5:Y:S01]  /*0350*/  LDG.E R3, desc[UR6][R2.64] ;  /* 0x0000000602037981 */ /* 0x000f62000c1e1900 */
[----:B--2---:R-:W-:-:S04]  /*0360*/  FADD R9, R9, R0 ;  /* 0x0000000009097221 */ /* 0x004fc80000000000 */
[----:B---3--:R-:W-:-:S04]  /*0370*/  FADD R4, R9, R4 ;  /* 0x0000000409047221 */ /* 0x008fc80000000000 */
[----:B----4-:R-:W-:-:S04]  /*0380*/  FADD R4, R4, R13 ;  /* 0x0000000d04047221 */ /* 0x010fc80000000000 */
[----:B-----5:R-:W-:-:S04]  /*0390*/  FADD R4, R4, R15 ;  /* 0x0000000f04047221 */ /* 0x020fc80000000000 */
[----:B------:R-:W-:Y:S01]  /*03a0*/  FADD R0, R4, R11 ;  /* 0x0000000b04007221 */ /* 0x000fe20000000000 */
[----:B0-----:R-:W-:-:S04]  /*03b0*/  IMAD.WIDE R4, R5, 0x4, R6 ;  /* 0x0000000405047825 */ /* 0x001fc800078e0206 */
[----:B------:R-:W-:-:S05]  /*03c0*/  FADD R7, R0, R3 ;  /* 0x0000000300077221 */ /* 0x000fca0000000000 */
[----:B------:R-:W-:Y:S01]  /*03d0*/  STG.E desc[UR6][R4.64], R7 ;  /* 0x0000000704007986 */ /* 0x000fe2000c101906 */
[----:B------:R-:W-:Y:S05]  /*03e0*/  EXIT ;  /* 0x000000000000794d */ /* 0x000fea0003800000 */
.L_x_1:
[----:B------:R-:W-:Y:S05]  /*03f0*/  BSYNC.RECONVERGENT B0 ;  /* 0x0000000000007941 */ /* 0x000fea0003800200 */
.L_x_0:
[----:B------:R-:W0:Y:S01]  /*0400*/  LDCU UR4, c[0x0][0x390] ;  /* 0x00007200ff0477ac */ /* 0x000e220008000800 */
[----:B------:R-:W1:Y:S01]  /*0410*/  LDC.64 R2, c[0x0][0x380] ;  /* 0x0000e000ff027b82 */ /* 0x000e620000000a00 */
[----:B0-----:R-:W-:-:S07]  /*0420*/  IMAD R0, R0, UR4, R4 ;  /* 0x0000000400007c24 */ /* 0x001fce000f8e0204 */
[----:B------:R-:W0:Y:S01]  /*0430*/  LDC.64 R4, c[0x0][0x388] ;  /* 0x0000e200ff047b82 */ /* 0x000e220000000a00 */
[----:B------:R-:W-:-:S04]  /*0440*/  IMAD R11, R0, R11, R6 ;  /* 0x0000000b000b7224 */ /* 0x000fc800078e0206 */
[----:B-1----:R-:W-:-:S06]  /*0450*/  IMAD.WIDE R2, R11, 0x4, R2 ;  /* 0x000000040b027825 */ /* 0x002fcc00078e0202 */
[----:B------:R-:W2:Y:S01]  /*0460*/  LDG.E R3, desc[UR6][R2.64] ;  /* 0x0000000602037981 */ /* 0x000ea2000c1e1900 */
[----:B0-----:R-:W-:-:S05]  /*0470*/  IMAD.WIDE R4, R11, 0x4, R4 ;  /* 0x000000040b047825 */ /* 0x001fca00078e0204 */
[----:B--2---:R-:W-:Y:S01]  /*0480*/  STG.E desc[UR6][R4.64], R3 ;  /* 0x0000000304007986 */ /* 0x004fe2000c101906 */
[----:B------:R-:W-:Y:S05]  /*0490*/  EXIT ;  /* 0x000000000000794d */ /* 0x000fea0003800000 */
.L_x_2:
[----:B------:R-:W-:-:S00]  /*04a0*/  BRA `(.L_x_2) ;  /* 0xfffffffc00fc7947 */ /* 0x000fc0000383ffff */
[----:B------:R-:W-:-:S00]  /*04b0*/  NOP ;  /* 0x0000000000007918 */ /* 0x000fc00000000000 */
        /* <DEDUP_REMOVED lines=12> */
.L_x_3:


//--------------------- .nv.shared.reserved.0     --------------------------
	.section	.nv.shared.reserved.0,"aw",@nobits
	.weak		__nv_reservedSMEM_offset_0_alias
	.size		__nv_reservedSMEM_offset_0_alias, 0, 64
	.other		__nv_reservedSMEM_offset_0_alias,@"STO_CUDA_RESERVED_SHARED STV_DEFAULT"
__nv_reservedSMEM_offset_0_alias:
	.zero		0
	.zero		64


//--------------------- .nv.constant0._Z8_stencilPfS_iii --------------------------
	.section	.nv.constant0._Z8_stencilPfS_iii,"a",@progbits
	.sectionflags	@""
	.align	4
.nv.constant0._Z8_stencilPfS_iii:
	.zero		924


//--------------------- SYMBOLS --------------------------

	.type		.nv.reservedSmem.offset0,@object
	.size		.nv.reservedSmem.offset0,0x4
